//
// Generated by NVIDIA NVVM Compiler
//
// Compiler Build ID: CL-36424714
// Cuda compilation tools, release 13.0, V13.0.88
// Based on NVVM 20.0.0
//

.version 9.0
.target sm_100
.address_size 64

	// .globl	_Z24vec_inner_product_kernelPdS_PKdS1_

.visible .entry _Z24vec_inner_product_kernelPdS_PKdS1_(
	.param .u64 .ptr .align 1 _Z24vec_inner_product_kernelPdS_PKdS1__param_0,
	.param .u64 .ptr .align 1 _Z24vec_inner_product_kernelPdS_PKdS1__param_1,
	.param .u64 .ptr .align 1 _Z24vec_inner_product_kernelPdS_PKdS1__param_2,
	.param .u64 .ptr .align 1 _Z24vec_inner_product_kernelPdS_PKdS1__param_3
)
{
	.reg .pred 	%p<4>;
	.reg .b32 	%r<9>;
	.reg .b64 	%rd<17>;
	.reg .b64 	%fd<71>;

	ld.param.u64 	%rd8, [_Z24vec_inner_product_kernelPdS_PKdS1__param_0];
	ld.param.u64 	%rd9, [_Z24vec_inner_product_kernelPdS_PKdS1__param_1];
	ld.param.u64 	%rd6, [_Z24vec_inner_product_kernelPdS_PKdS1__param_2];
	ld.param.u64 	%rd7, [_Z24vec_inner_product_kernelPdS_PKdS1__param_3];
	cvta.to.global.u64 	%rd1, %rd9;
	cvta.to.global.u64 	%rd2, %rd8;
	mov.u32 	%r4, %ctaid.x;
	mov.u32 	%r5, %ntid.x;
	mov.u32 	%r6, %tid.x;
	mad.lo.s32 	%r1, %r4, %r5, %r6;
	setp.gt.u32 	%p1, %r1, 33554431;
	@%p1 bra 	$L__BB0_2;
	cvta.to.global.u64 	%rd10, %rd6;
	cvta.to.global.u64 	%rd11, %rd7;
	mul.wide.u32 	%rd12, %r1, 8;
	add.s64 	%rd13, %rd10, %rd12;
	ld.global.f64 	%fd4, [%rd13];
	add.s64 	%rd14, %rd11, %rd12;
	ld.global.f64 	%fd5, [%rd14];
	mul.f64 	%fd6, %fd4, %fd5;
	add.s64 	%rd15, %rd2, %rd12;
	st.global.f64 	[%rd15], %fd6;
$L__BB0_2:
	bar.sync 	0;
	setp.ne.s32 	%p2, %r1, 0;
	@%p2 bra 	$L__BB0_5;
	ld.global.f64 	%fd70, [%rd1];
	add.s64 	%rd16, %rd2, 128;
	mov.b32 	%r8, 0;
$L__BB0_4:
	ld.global.f64 	%fd7, [%rd16+-128];
	add.f64 	%fd8, %fd7, %fd70;
	st.global.f64 	[%rd1], %fd8;
	ld.global.f64 	%fd9, [%rd16+-120];
	add.f64 	%fd10, %fd9, %fd8;
	st.global.f64 	[%rd1], %fd10;
	ld.global.f64 	%fd11, [%rd16+-112];
	add.f64 	%fd12, %fd11, %fd10;
	st.global.f64 	[%rd1], %fd12;
	ld.global.f64 	%fd13, [%rd16+-104];
	add.f64 	%fd14, %fd13, %fd12;
	st.global.f64 	[%rd1], %fd14;
	ld.global.f64 	%fd15, [%rd16+-96];
	add.f64 	%fd16, %fd15, %fd14;
	st.global.f64 	[%rd1], %fd16;
	ld.global.f64 	%fd17, [%rd16+-88];
	add.f64 	%fd18, %fd17, %fd16;
	st.global.f64 	[%rd1], %fd18;
	ld.global.f64 	%fd19, [%rd16+-80];
	add.f64 	%fd20, %fd19, %fd18;
	st.global.f64 	[%rd1], %fd20;
	ld.global.f64 	%fd21, [%rd16+-72];
	add.f64 	%fd22, %fd21, %fd20;
	st.global.f64 	[%rd1], %fd22;
	ld.global.f64 	%fd23, [%rd16+-64];
	add.f64 	%fd24, %fd23, %fd22;
	st.global.f64 	[%rd1], %fd24;
	ld.global.f64 	%fd25, [%rd16+-56];
	add.f64 	%fd26, %fd25, %fd24;
	st.global.f64 	[%rd1], %fd26;
	ld.global.f64 	%fd27, [%rd16+-48];
	add.f64 	%fd28, %fd27, %fd26;
	st.global.f64 	[%rd1], %fd28;
	ld.global.f64 	%fd29, [%rd16+-40];
	add.f64 	%fd30, %fd29, %fd28;
	st.global.f64 	[%rd1], %fd30;
	ld.global.f64 	%fd31, [%rd16+-32];
	add.f64 	%fd32, %fd31, %fd30;
	st.global.f64 	[%rd1], %fd32;
	ld.global.f64 	%fd33, [%rd16+-24];
	add.f64 	%fd34, %fd33, %fd32;
	st.global.f64 	[%rd1], %fd34;
	ld.global.f64 	%fd35, [%rd16+-16];
	add.f64 	%fd36, %fd35, %fd34;
	st.global.f64 	[%rd1], %fd36;
	ld.global.f64 	%fd37, [%rd16+-8];
	add.f64 	%fd38, %fd37, %fd36;
	st.global.f64 	[%rd1], %fd38;
	ld.global.f64 	%fd39, [%rd16];
	add.f64 	%fd40, %fd39, %fd38;
	st.global.f64 	[%rd1], %fd40;
	ld.global.f64 	%fd41, [%rd16+8];
	add.f64 	%fd42, %fd41, %fd40;
	st.global.f64 	[%rd1], %fd42;
	ld.global.f64 	%fd43, [%rd16+16];
	add.f64 	%fd44, %fd43, %fd42;
	st.global.f64 	[%rd1], %fd44;
	ld.global.f64 	%fd45, [%rd16+24];
	add.f64 	%fd46, %fd45, %fd44;
	st.global.f64 	[%rd1], %fd46;
	ld.global.f64 	%fd47, [%rd16+32];
	add.f64 	%fd48, %fd47, %fd46;
	st.global.f64 	[%rd1], %fd48;
	ld.global.f64 	%fd49, [%rd16+40];
	add.f64 	%fd50, %fd49, %fd48;
	st.global.f64 	[%rd1], %fd50;
	ld.global.f64 	%fd51, [%rd16+48];
	add.f64 	%fd52, %fd51, %fd50;
	st.global.f64 	[%rd1], %fd52;
	ld.global.f64 	%fd53, [%rd16+56];
	add.f64 	%fd54, %fd53, %fd52;
	st.global.f64 	[%rd1], %fd54;
	ld.global.f64 	%fd55, [%rd16+64];
	add.f64 	%fd56, %fd55, %fd54;
	st.global.f64 	[%rd1], %fd56;
	ld.global.f64 	%fd57, [%rd16+72];
	add.f64 	%fd58, %fd57, %fd56;
	st.global.f64 	[%rd1], %fd58;
	ld.global.f64 	%fd59, [%rd16+80];
	add.f64 	%fd60, %fd59, %fd58;
	st.global.f64 	[%rd1], %fd60;
	ld.global.f64 	%fd61, [%rd16+88];
	add.f64 	%fd62, %fd61, %fd60;
	st.global.f64 	[%rd1], %fd62;
	ld.global.f64 	%fd63, [%rd16+96];
	add.f64 	%fd64, %fd63, %fd62;
	st.global.f64 	[%rd1], %fd64;
	ld.global.f64 	%fd65, [%rd16+104];
	add.f64 	%fd66, %fd65, %fd64;
	st.global.f64 	[%rd1], %fd66;
	ld.global.f64 	%fd67, [%rd16+112];
	add.f64 	%fd68, %fd67, %fd66;
	st.global.f64 	[%rd1], %fd68;
	ld.global.f64 	%fd69, [%rd16+120];
	add.f64 	%fd70, %fd69, %fd68;
	st.global.f64 	[%rd1], %fd70;
	add.s32 	%r8, %r8, 32;
	add.s64 	%rd16, %rd16, 256;
	setp.ne.s32 	%p3, %r8, 33554432;
	@%p3 bra 	$L__BB0_4;
$L__BB0_5:
	ret;

}


// ===== COMPILED SASS (sm_100) =====

	.target	sm_100

	.elftype	@"ET_EXEC"


//--------------------- .note.nv.tkinfo           --------------------------
	.section	.note.nv.tkinfo,"",@"SHT_NOTE"
	.sectionflags	@"SHF_NOTE_NV_TKINFO"
	.tkinfo
        /*0018*/ 	.word	0x00000002
        /*0030*/ 	.string	""
        /*0030*/ 	.string	"ptxas"
        /*0030*/ 	.string	"Cuda compilation tools, release 13.0, V13.0.88"
        /*0030*/ 	.string	"Build cuda_13.0.r13.0/compiler.36424714_0"
        /*0030*/ 	.string	"-arch sm_100 -m 64 "



//--------------------- .note.nv.cuinfo           --------------------------
	.section	.note.nv.cuinfo,"",@"SHT_NOTE"
	.sectionflags	@"SHF_NOTE_NV_CUINFO"
        /*0018*/ 	.short	0x0002
        /*001a*/ 	.short	0x0064
        /*001c*/ 	.short	0x0082
	.zero		2


//--------------------- .nv.info                  --------------------------
	.section	.nv.info,"",@"SHT_CUDA_INFO"
	.align	4


	//----- nvinfo : EIATTR_REGCOUNT
	.align		4
        /*0000*/ 	.byte	0x04, 0x2f
        /*0002*/ 	.short	(.L_1 - .L_0)
	.align		4
.L_0:
        /*0004*/ 	.word	index@(_Z24vec_inner_product_kernelPdS_PKdS1_)
        /*0008*/ 	.word	0x00000012


	//----- nvinfo : EIATTR_FRAME_SIZE
	.align		4
.L_1:
        /*000c*/ 	.byte	0x04, 0x11
        /*000e*/ 	.short	(.L_3 - .L_2)
	.align		4
.L_2:
        /*0010*/ 	.word	index@(_Z24vec_inner_product_kernelPdS_PKdS1_)
        /*0014*/ 	.word	0x00000000


	//----- nvinfo : EIATTR_MIN_STACK_SIZE
	.align		4
.L_3:
        /*0018*/ 	.byte	0x04, 0x12
        /*001a*/ 	.short	(.L_5 - .L_4)
	.align		4
.L_4:
        /*001c*/ 	.word	index@(_Z24vec_inner_product_kernelPdS_PKdS1_)
        /*0020*/ 	.word	0x00000000
.L_5:


//--------------------- .nv.compat                --------------------------
	.section	.nv.compat,"",@"SHT_CUDA_COMPAT_INFO"
	.align	4
        /*0000*/ 	.byte	0x02, 0x09, 0x00, 0x00, 0x02, 0x02, 0x01, 0x00, 0x02, 0x05, 0x05, 0x00, 0x03, 0x07, 0x01, 0x01
        /*0010*/ 	.byte	0x02, 0x03, 0x00, 0x00, 0x02, 0x06, 0x01, 0x00, 0x04, 0x0b, 0x08, 0x00, 0x01, 0x00, 0x00, 0x00
        /*0020*/ 	.byte	0x00, 0x00, 0x00, 0x00


//--------------------- .nv.info._Z24vec_inner_product_kernelPdS_PKdS1_ --------------------------
	.section	.nv.info._Z24vec_inner_product_kernelPdS_PKdS1_,"",@"SHT_CUDA_INFO"
	.sectionflags	@""
	.align	4


	//----- nvinfo : EIATTR_CUDA_API_VERSION
	.align		4
        /*0000*/ 	.byte	0x04, 0x37
        /*0002*/ 	.short	(.L_7 - .L_6)
.L_6:
        /*0004*/ 	.word	0x00000082


	//----- nvinfo : EIATTR_KPARAM_INFO
	.align		4
.L_7:
        /*0008*/ 	.byte	0x04, 0x17
        /*000a*/ 	.short	(.L_9 - .L_8)
.L_8:
        /*000c*/ 	.word	0x00000000
        /*0010*/ 	.short	0x0003
        /*0012*/ 	.short	0x0018
        /*0014*/ 	.byte	0x00, 0xf5, 0x21, 0x00


	//----- nvinfo : EIATTR_KPARAM_INFO
	.align		4
.L_9:
        /*0018*/ 	.byte	0x04, 0x17
        /*001a*/ 	.short	(.L_11 - .L_10)
.L_10:
        /*001c*/ 	.word	0x00000000
        /*0020*/ 	.short	0x0002
        /*0022*/ 	.short	0x0010
        /*0024*/ 	.byte	0x00, 0xf5, 0x21, 0x00


	//----- nvinfo : EIATTR_KPARAM_INFO
	.align		4
.L_11:
        /*0028*/ 	.byte	0x04, 0x17
        /*002a*/ 	.short	(.L_13 - .L_12)
.L_12:
        /*002c*/ 	.word	0x00000000
        /*0030*/ 	.short	0x0001
        /*0032*/ 	.short	0x0008
        /*0034*/ 	.byte	0x00, 0xf5, 0x21, 0x00


	//----- nvinfo : EIATTR_KPARAM_INFO
	.align		4
.L_13:
        /*0038*/ 	.byte	0x04, 0x17
        /*003a*/ 	.short	(.L_15 - .L_14)
.L_14:
        /*003c*/ 	.word	0x00000000
        /*0040*/ 	.short	0x0000
        /*0042*/ 	.short	0x0000
        /*0044*/ 	.byte	0x00, 0xf5, 0x21, 0x00


	//----- nvinfo : EIATTR_SPARSE_MMA_MASK
	.align		4
.L_15:
        /*0048*/ 	.byte	0x03, 0x50
        /*004a*/ 	.short	0x0000


	//----- nvinfo : EIATTR_MAXREG_COUNT
	.align		4
        /*004c*/ 	.byte	0x03, 0x1b
        /*004e*/ 	.short	0x00ff


	//----- nvinfo : EIATTR_NUM_BARRIERS
	.align		4
        /*0050*/ 	.byte	0x02, 0x4c
        /*0052*/ 	.byte	0x01
	.zero		1


	//----- nvinfo : EIATTR_MERCURY_ISA_VERSION
	.align		4
        /*0054*/ 	.byte	0x03, 0x5f
        /*0056*/ 	.short	0x0101


	//----- nvinfo : EIATTR_VRC_CTA_INIT_COUNT
	.align		4
        /*0058*/ 	.byte	0x02, 0x4a
	.zero		1
	.zero		1


	//----- nvinfo : EIATTR_EXIT_INSTR_OFFSETS
	.align		4
        /*005c*/ 	.byte	0x04, 0x1c
        /*005e*/ 	.short	(.L_17 - .L_16)


	//   ....[0]....
.L_16:
        /*0060*/ 	.word	0x00000160


	//   ....[1]....
        /*0064*/ 	.word	0x00000860


	//----- nvinfo : EIATTR_CRS_STACK_SIZE
	.align		4
.L_17:
        /*0068*/ 	.byte	0x04, 0x1e
        /*006a*/ 	.short	(.L_19 - .L_18)
.L_18:
        /*006c*/ 	.word	0x00000000


	//----- nvinfo : EIATTR_CBANK_PARAM_SIZE
	.align		4
.L_19:
        /*0070*/ 	.byte	0x03, 0x19
        /*0072*/ 	.short	0x0020


	//----- nvinfo : EIATTR_PARAM_CBANK
	.align		4
        /*0074*/ 	.byte	0x04, 0x0a
        /*0076*/ 	.short	(.L_21 - .L_20)
	.align		4
.L_20:
        /*0078*/ 	.word	index@(.nv.constant0._Z24vec_inner_product_kernelPdS_PKdS1_)
        /*007c*/ 	.short	0x0380
        /*007e*/ 	.short	0x0020


	//----- nvinfo : EIATTR_SW_WAR
	.align		4
.L_21:
        /*0080*/ 	.byte	0x04, 0x36
        /*0082*/ 	.short	(.L_23 - .L_22)
.L_22:
        /*0084*/ 	.word	0x00000008
.L_23:


//--------------------- .nv.callgraph             --------------------------
	.section	.nv.callgraph,"",@"SHT_CUDA_CALLGRAPH"
	.align	4
	.sectionentsize	8
	.align		4
        /*0000*/ 	.word	0x00000000
	.align		4
        /*0004*/ 	.word	0xffffffff
	.align		4
        /*0008*/ 	.word	0x00000000
	.align		4
        /*000c*/ 	.word	0xfffffffe
	.align		4
        /*0010*/ 	.word	0x00000000
	.align		4
        /*0014*/ 	.word	0xfffffffd
	.align		4
        /*0018*/ 	.word	0x00000000
	.align		4
        /*001c*/ 	.word	0xfffffffc


//--------------------- .text._Z24vec_inner_product_kernelPdS_PKdS1_ --------------------------
	.section	.text._Z24vec_inner_product_kernelPdS_PKdS1_,"ax",@progbits
	.align	128
        .global         _Z24vec_inner_product_kernelPdS_PKdS1_
        .type           _Z24vec_inner_product_kernelPdS_PKdS1_,@function
        .size           _Z24vec_inner_product_kernelPdS_PKdS1_,(.L_x_4 - _Z24vec_inner_product_kernelPdS_PKdS1_)
        .other          _Z24vec_inner_product_kernelPdS_PKdS1_,@"STO_CUDA_ENTRY STV_DEFAULT"
_Z24vec_inner_product_kernelPdS_PKdS1_:
.text._Z24vec_inner_product_kernelPdS_PKdS1_:
[----:B------:R-:W-:Y:S01]  /*0000*/  LDC R1, c[0x0][0x37c] ;  /* 0x0000df00ff017b82 */ /* 0x000fe20000000800 */
[----:B------:R-:W0:Y:S07]  /*0010*/  S2R R0, SR_TID.X ;  /* 0x0000000000007919 */ /* 0x000e2e0000002100 */
[----:B------:R-:W0:Y:S01]  /*0020*/  S2UR UR4, SR_CTAID.X ;  /* 0x00000000000479c3 */ /* 0x000e220000002500 */
[----:B------:R-:W1:Y:S01]  /*0030*/  LDCU.64 UR6, c[0x0][0x358] ;  /* 0x00006b00ff0677ac */ /* 0x000e620008000a00 */
[----:B------:R-:W-:Y:S06]  /*0040*/  BSSY.RECONVERGENT B0, `(.L_x_0) ;  /* 0x0000010000007945 */ /* 0x000fec0003800200 */
[----:B------:R-:W0:Y:S02]  /*0050*/  LDC R11, c[0x0][0x360] ;  /* 0x0000d800ff0b7b82 */ /* 0x000e240000000800 */
[----:B0-----:R-:W-:-:S05]  /*0060*/  IMAD R11, R11, UR4, R0 ;  /* 0x000000040b0b7c24 */ /* 0x001fca000f8e0200 */
[C---:B------:R-:W-:Y:S02]  /*0070*/  ISETP.GT.U32.AND P0, PT, R11.reuse, 0x1ffffff, PT ;  /* 0x01ffffff0b00780c */ /* 0x040fe40003f04070 */
[----:B------:R-:W-:-:S11]  /*0080*/  ISETP.NE.AND P1, PT, R11, RZ, PT ;  /* 0x000000ff0b00720c */ /* 0x000fd60003f25270 */
[----:B-1----:R-:W-:Y:S05]  /*0090*/  @P0 BRA `(.L_x_1) ;  /* 0x0000000000280947 */ /* 0x002fea0003800000 */
[----:B------:R-:W0:Y:S08]  /*00a0*/  LDC.64 R2, c[0x0][0x390] ;  /* 0x0000e400ff027b82 */ /* 0x000e300000000a00 */
[----:B------:R-:W1:Y:S08]  /*00b0*/  LDC.64 R4, c[0x0][0x398] ;  /* 0x0000e600ff047b82 */ /* 0x000e700000000a00 */
[----:B------:R-:W2:Y:S01]  /*00c0*/  LDC.64 R8, c[0x0][0x380] ;  /* 0x0000e000ff087b82 */ /* 0x000ea20000000a00 */
[----:B0-----:R-:W-:-:S06]  /*00d0*/  IMAD.WIDE.U32 R2, R11, 0x8, R2 ;  /* 0x000000080b027825 */ /* 0x001fcc00078e0002 */
[----:B------:R-:W3:Y:S01]  /*00e0*/  LDG.E.64 R2, desc[UR6][R2.64] ;  /* 0x0000000602027981 */ /* 0x000ee2000c1e1b00 */
[----:B-1----:R-:W-:-:S06]  /*00f0*/  IMAD.WIDE.U32 R4, R11, 0x8, R4 ;  /* 0x000000080b047825 */ /* 0x002fcc00078e0004 */
[----:B------:R-:W3:Y:S01]  /*0100*/  LDG.E.64 R4, desc[UR6][R4.64] ;  /* 0x0000000604047981 */ /* 0x000ee2000c1e1b00 */
[----:B--2---:R-:W-:Y:S01]  /*0110*/  IMAD.WIDE.U32 R8, R11, 0x8, R8 ;  /* 0x000000080b087825 */ /* 0x004fe200078e0008 */
[----:B---3--:R-:W-:-:S07]  /*0120*/  DMUL R6, R2, R4 ;  /* 0x0000000402067228 */ /* 0x008fce0000000000 */
[----:B------:R0:W-:Y:S04]  /*0130*/  STG.E.64 desc[UR6][R8.64], R6 ;  /* 0x0000000608007986 */ /* 0x0001e8000c101b06 */
.L_x_1:
[----:B------:R-:W-:Y:S05]  /*0140*/  BSYNC.RECONVERGENT B0 ;  /* 0x0000000000007941 */ /* 0x000fea0003800200 */
.L_x_0:
[----:B------:R-:W-:Y:S06]  /*0150*/  BAR.SYNC.DEFER_BLOCKING 0x0 ;  /* 0x0000000000007b1d */ /* 0x000fec0000010000 */
[----:B------:R-:W-:Y:S05]  /*0160*/  @P1 EXIT ;  /* 0x000000000000194d */ /* 0x000fea0003800000 */
[----:B------:R-:W0:Y:S01]  /*0170*/  LDC.64 R2, c[0x0][0x388] ;  /* 0x0000e200ff027b82 */ /* 0x000e220000000a00 */
[----:B------:R-:W1:Y:S01]  /*0180*/  LDCU.64 UR4, c[0x0][0x380] ;  /* 0x00007000ff0477ac */ /* 0x000e620008000a00 */
[----:B0-----:R0:W5:Y:S01]  /*0190*/  LDG.E.64 R6, desc[UR6][R2.64] ;  /* 0x0000000602067981 */ /* 0x001162000c1e1b00 */
[----:B-1----:R-:W-:-:S04]  /*01a0*/  UIADD3 UR4, UP0, UPT, UR4, 0x80, URZ ;  /* 0x0000008004047890 */ /* 0x002fc8000ff1e0ff */
[----:B------:R-:W-:Y:S02]  /*01b0*/  UIADD3.X UR5, UPT, UPT, URZ, UR5, URZ, UP0, !UPT ;  /* 0x00000005ff057290 */ /* 0x000fe400087fe4ff */
[----:B------:R-:W-:Y:S01]  /*01c0*/  MOV R0, UR4 ;  /* 0x0000000400007c02 */ /* 0x000fe20008000f00 */
[----:B------:R-:W-:-:S03]  /*01d0*/  UMOV UR4, URZ ;  /* 0x000000ff00047c82 */ /* 0x000fc60008000000 */
[----:B0-----:R-:W-:-:S07]  /*01e0*/  MOV R11, UR5 ;  /* 0x00000005000b7c02 */ /* 0x001fce0008000f00 */
.L_x_2:
[----:B------:R-:W-:Y:S01]  /*01f0*/  IMAD.MOV.U32 R4, RZ, RZ, R0 ;  /* 0x000000ffff047224 */ /* 0x000fe200078e0000 */
[----:B------:R-:W-:-:S05]  /*0200*/  MOV R5, R11 ;  /* 0x0000000b00057202 */ /* 0x000fca0000000f00 */
[----:B---3--:R-:W2:Y:S02]  /*0210*/  LDG.E.64 R8, desc[UR6][R4.64+-0x80] ;  /* 0xffff800604087981 */ /* 0x008ea4000c1e1b00 */
[----:B--2--5:R-:W-:-:S07]  /*0220*/  DADD R8, R8, R6 ;  /* 0x0000000008087229 */ /* 0x024fce0000000006 */
[----:B------:R0:W-:Y:S04]  /*0230*/  STG.E.64 desc[UR6][R2.64], R8 ;  /* 0x0000000802007986 */ /* 0x0001e8000c101b06 */
[----:B------:R-:W2:Y:S02]  /*0240*/  LDG.E.64 R6, desc[UR6][R4.64+-0x78] ;  /* 0xffff880604067981 */ /* 0x000ea4000c1e1b00 */
[----:B--2---:R-:W-:-:S07]  /*0250*/  DADD R6, R8, R6 ;  /* 0x0000000008067229 */ /* 0x004fce0000000006 */
[----:B------:R1:W-:Y:S04]  /*0260*/  STG.E.64 desc[UR6][R2.64], R6 ;  /* 0x0000000602007986 */ /* 0x0003e8000c101b06 */
[----:B------:R-:W2:Y:S02]  /*0270*/  LDG.E.64 R10, desc[UR6][R4.64+-0x70] ;  /* 0xffff9006040a7981 */ /* 0x000ea4000c1e1b00 */
[----:B--2---:R-:W-:-:S07]  /*0280*/  DADD R10, R6, R10 ;  /* 0x00000000060a7229 */ /* 0x004fce000000000a */
[----:B------:R2:W-:Y:S04]  /*0290*/  STG.E.64 desc[UR6][R2.64], R10 ;  /* 0x0000000a02007986 */ /* 0x0005e8000c101b06 */
[----:B------:R-:W3:Y:S02]  /*02a0*/  LDG.E.64 R12, desc[UR6][R4.64+-0x68] ;  /* 0xffff9806040c7981 */ /* 0x000ee4000c1e1b00 */
[----:B---3--:R-:W-:-:S07]  /*02b0*/  DADD R12, R10, R12 ;  /* 0x000000000a0c7229 */ /* 0x008fce000000000c */
[----:B------:R3:W-:Y:S04]  /*02c0*/  STG.E.64 desc[UR6][R2.64], R12 ;  /* 0x0000000c02007986 */ /* 0x0007e8000c101b06 */
[----:B------:R-:W4:Y:S02]  /*02d0*/  LDG.E.64 R14, desc[UR6][R4.64+-0x60] ;  /* 0xffffa006040e7981 */ /* 0x000f24000c1e1b00 */
[----:B----4-:R-:W-:-:S07]  /*02e0*/  DADD R14, R12, R14 ;  /* 0x000000000c0e7229 */ /* 0x010fce000000000e */
[----:B------:R4:W-:Y:S04]  /*02f0*/  STG.E.64 desc[UR6][R2.64], R14 ;  /* 0x0000000e02007986 */ /* 0x0009e8000c101b06 */
[----:B0-----:R-:W2:Y:S02]  /*0300*/  LDG.E.64 R8, desc[UR6][R4.64+-0x58] ;  /* 0xffffa80604087981 */ /* 0x001ea4000c1e1b00 */
[----:B--2---:R-:W-:-:S07]  /*0310*/  DADD R8, R14, R8 ;  /* 0x000000000e087229 */ /* 0x004fce0000000008 */
[----:B------:R0:W-:Y:S04]  /*0320*/  STG.E.64 desc[UR6][R2.64], R8 ;  /* 0x0000000802007986 */ /* 0x0001e8000c101b06 */
[----:B-1----:R-:W2:Y:S02]  /*0330*/  LDG.E.64 R6, desc[UR6][R4.64+-0x50] ;  /* 0xffffb00604067981 */ /* 0x002ea4000c1e1b00 */
[----:B--2---:R-:W-:-:S07]  /*0340*/  DADD R6, R8, R6 ;  /* 0x0000000008067229 */ /* 0x004fce0000000006 */
[----:B------:R1:W-:Y:S04]  /*0350*/  STG.E.64 desc[UR6][R2.64], R6 ;  /* 0x0000000602007986 */ /* 0x0003e8000c101b06 */
[----:B------:R-:W2:Y:S02]  /*0360*/  LDG.E.64 R10, desc[UR6][R4.64+-0x48] ;  /* 0xffffb806040a7981 */ /* 0x000ea4000c1e1b00 */
[----:B--2---:R-:W-:-:S07]  /*0370*/  DADD R10, R6, R10 ;  /* 0x00000000060a7229 */ /* 0x004fce000000000a */
[----:B------:R2:W-:Y:S04]  /*0380*/  STG.E.64 desc[UR6][R2.64], R10 ;  /* 0x0000000a02007986 */ /* 0x0005e8000c101b06 */
[----:B---3--:R-:W3:Y:S02]  /*0390*/  LDG.E.64 R12, desc[UR6][R4.64+-0x40] ;  /* 0xffffc006040c7981 */ /* 0x008ee4000c1e1b00 */
[----:B---3--:R-:W-:-:S07]  /*03a0*/  DADD R12, R10, R12 ;  /* 0x000000000a0c7229 */ /* 0x008fce000000000c */
[----:B------:R3:W-:Y:S04]  /*03b0*/  STG.E.64 desc[UR6][R2.64], R12 ;  /* 0x0000000c02007986 */ /* 0x0007e8000c101b06 */
[----:B----4-:R-:W4:Y:S02]  /*03c0*/  LDG.E.64 R14, desc[UR6][R4.64+-0x38] ;  /* 0xffffc806040e7981 */ /* 0x010f24000c1e1b00 */
        /* <DEDUP_REMOVED lines=62> */
[----:B0-----:R-:W4:Y:S02]  /*07b0*/  LDG.E.64 R8, desc[UR6][R4.64+0x70] ;  /* 0x0000700604087981 */ /* 0x001f24000c1e1b00 */
[----:B----4-:R-:W-:-:S07]  /*07c0*/  DADD R8, R14, R8 ;  /* 0x000000000e087229 */ /* 0x010fce0000000008 */
[----:B------:R3:W-:Y:S04]  /*07d0*/  STG.E.64 desc[UR6][R2.64], R8 ;  /* 0x0000000802007986 */ /* 0x0007e8000c101b06 */
[----:B-1----:R-:W4:Y:S01]  /*07e0*/  LDG.E.64 R6, desc[UR6][R4.64+0x78] ;  /* 0x0000780604067981 */ /* 0x002f22000c1e1b00 */
[----:B------:R-:W-:Y:S01]  /*07f0*/  UIADD3 UR4, UPT, UPT, UR4, 0x20, URZ ;  /* 0x0000002004047890 */ /* 0x000fe2000fffe0ff */
[----:B------:R-:W-:-:S03]  /*0800*/  IADD3 R0, P0, PT, R4, 0x100, RZ ;  /* 0x0000010004007810 */ /* 0x000fc60007f1e0ff */
[----:B------:R-:W-:Y:S02]  /*0810*/  UISETP.NE.AND UP0, UPT, UR4, 0x2000000, UPT ;  /* 0x020000000400788c */ /* 0x000fe4000bf05270 */
[----:B--2---:R-:W-:Y:S01]  /*0820*/  IMAD.X R11, RZ, RZ, R5, P0 ;  /* 0x000000ffff0b7224 */ /* 0x004fe200000e0605 */
[----:B----4-:R-:W-:-:S07]  /*0830*/  DADD R6, R8, R6 ;  /* 0x0000000008067229 */ /* 0x010fce0000000006 */
[----:B------:R3:W-:Y:S01]  /*0840*/  STG.E.64 desc[UR6][R2.64], R6 ;  /* 0x0000000602007986 */ /* 0x0007e2000c101b06 */
[----:B------:R-:W-:Y:S05]  /*0850*/  BRA.U UP0, `(.L_x_2) ;  /* 0xfffffff900647547 */ /* 0x000fea000b83ffff */
[----:B------:R-:W-:Y:S05]  /*0860*/  EXIT ;  /* 0x000000000000794d */ /* 0x000fea0003800000 */
.L_x_3:
[----:B------:R-:W-:-:S00]  /*0870*/  BRA `(.L_x_3) ;  /* 0xfffffffc00fc7947 */ /* 0x000fc0000383ffff */
[----:B------:R-:W-:-:S00]  /*0880*/  NOP ;  /* 0x0000000000007918 */ /* 0x000fc00000000000 */
[----:B------:R-:W-:-:S00]  /*0890*/  NOP ;  /* 0x0000000000007918 */ /* 0x000fc00000000000 */
[----:B------:R-:W-:-:S00]  /*08a0*/  NOP ;  /* 0x0000000000007918 */ /* 0x000fc00000000000 */
[----:B------:R-:W-:-:S00]  /*08b0*/  NOP ;  /* 0x0000000000007918 */ /* 0x000fc00000000000 */
[----:B------:R-:W-:-:S00]  /*08c0*/  NOP ;  /* 0x0000000000007918 */ /* 0x000fc00000000000 */
[----:B------:R-:W-:-:S00]  /*08d0*/  NOP ;  /* 0x0000000000007918 */ /* 0x000fc00000000000 */
[----:B------:R-:W-:-:S00]  /*08e0*/  NOP ;  /* 0x0000000000007918 */ /* 0x000fc00000000000 */
[----:B------:R-:W-:-:S00]  /*08f0*/  NOP ;  /* 0x0000000000007918 */ /* 0x000fc00000000000 */
.L_x_4:


//--------------------- .nv.shared.reserved.0     --------------------------
	.section	.nv.shared.reserved.0,"aw",@nobits
	.weak		__nv_reservedSMEM_offset_0_alias
	.size		__nv_reservedSMEM_offset_0_alias, 0, 64
	.other		__nv_reservedSMEM_offset_0_alias,@"STO_CUDA_RESERVED_SHARED STV_DEFAULT"
__nv_reservedSMEM_offset_0_alias:
	.zero		0
	.zero		64


//--------------------- .nv.constant0._Z24vec_inner_product_kernelPdS_PKdS1_ --------------------------
	.section	.nv.constant0._Z24vec_inner_product_kernelPdS_PKdS1_,"a",@progbits
	.sectionflags	@""
	.align	4
.nv.constant0._Z24vec_inner_product_kernelPdS_PKdS1_:
	.zero		928


//--------------------- SYMBOLS --------------------------

	.type		.nv.reservedSmem.offset0,@object
	.size		.nv.reservedSmem.offset0,0x4
